//
// Generated by NVIDIA NVVM Compiler
//
// Compiler Build ID: CL-36424714
// Cuda compilation tools, release 13.0, V13.0.88
// Based on NVVM 20.0.0
//

.version 9.0
.target sm_100
.address_size 64

	// .globl	_Z6reducePfS_
.extern .func  (.param .b32 func_retval0) vprintf
(
	.param .b64 vprintf_param_0,
	.param .b64 vprintf_param_1
)
;
// _ZZ6reducePfS_E5sdata has been demoted
.global .align 1 .b8 $str[12] = {100, 97, 116, 97, 32, 61, 32, 37, 108, 102, 10};
.global .align 1 .b8 $str$1[15] = {114, 101, 100, 95, 116, 111, 116, 32, 61, 32, 37, 108, 102, 10};

.visible .entry _Z6reducePfS_(
	.param .u64 .ptr .align 1 _Z6reducePfS__param_0,
	.param .u64 .ptr .align 1 _Z6reducePfS__param_1
)
{
	.local .align 8 .b8 	__local_depot0[8];
	.reg .b64 	%SP;
	.reg .b64 	%SPL;
	.reg .pred 	%p<8>;
	.reg .b32 	%r<29>;
	.reg .b32 	%f<12>;
	.reg .b64 	%rd<17>;
	.reg .b64 	%fd<3>;
	// demoted variable
	.shared .align 4 .b8 _ZZ6reducePfS_E5sdata[1432];
	mov.u64 	%SPL, __local_depot0;
	cvta.local.u64 	%SP, %SPL;
	ld.param.u64 	%rd4, [_Z6reducePfS__param_0];
	ld.param.u64 	%rd3, [_Z6reducePfS__param_1];
	cvta.to.global.u64 	%rd5, %rd4;
	add.u64 	%rd6, %SP, 0;
	add.u64 	%rd1, %SPL, 0;
	mov.u32 	%r1, %ctaid.x;
	mov.u32 	%r8, %nctaid.x;
	mov.u32 	%r2, %tid.x;
	mad.lo.s32 	%r9, %r8, %r2, %r1;
	setp.ne.s32 	%p1, %r1, 0;
	mul.wide.s32 	%rd7, %r9, 4;
	add.s64 	%rd2, %rd5, %rd7;
	@%p1 bra 	$L__BB0_2;
	ld.global.f32 	%f3, [%rd2];
	cvt.f64.f32 	%fd1, %f3;
	st.local.f64 	[%rd1], %fd1;
	mov.u64 	%rd8, $str;
	cvta.global.u64 	%rd9, %rd8;
	{ // callseq 0, 0
	.param .b64 param0;
	st.param.b64 	[param0], %rd9;
	.param .b64 param1;
	st.param.b64 	[param1], %rd6;
	.param .b32 retval0;
	call.uni (retval0), 
	vprintf, 
	(
	param0, 
	param1
	);
	ld.param.b32 	%r10, [retval0];
	} // callseq 0
$L__BB0_2:
	ld.global.f32 	%f4, [%rd2];
	shl.b32 	%r12, %r2, 2;
	mov.u32 	%r13, _ZZ6reducePfS_E5sdata;
	add.s32 	%r14, %r13, %r12;
	st.shared.f32 	[%r14], %f4;
	bar.sync 	0;
	mov.u32 	%r3, %ntid.x;
	setp.lt.u32 	%p2, %r3, 2;
	@%p2 bra 	$L__BB0_10;
	mov.b32 	%r28, 1;
$L__BB0_4:
	shl.b32 	%r5, %r28, 1;
	mul.lo.s32 	%r6, %r5, %r2;
	setp.ge.u32 	%p3, %r6, %r3;
	@%p3 bra 	$L__BB0_9;
	add.s32 	%r7, %r6, %r28;
	setp.ge.u32 	%p4, %r7, %r3;
	@%p4 bra 	$L__BB0_7;
	shl.b32 	%r20, %r7, 2;
	add.s32 	%r22, %r13, %r20;
	ld.shared.f32 	%f11, [%r22];
	bra.uni 	$L__BB0_8;
$L__BB0_7:
	shl.b32 	%r16, %r7, 2;
	add.s32 	%r18, %r13, %r16;
	mov.b32 	%r19, 0;
	st.shared.u32 	[%r18], %r19;
	mov.f32 	%f11, 0f00000000;
$L__BB0_8:
	shl.b32 	%r23, %r6, 2;
	add.s32 	%r25, %r13, %r23;
	ld.shared.f32 	%f6, [%r25];
	add.f32 	%f7, %f11, %f6;
	st.shared.f32 	[%r25], %f7;
$L__BB0_9:
	bar.sync 	0;
	setp.lt.u32 	%p5, %r5, %r3;
	mov.u32 	%r28, %r5;
	@%p5 bra 	$L__BB0_4;
$L__BB0_10:
	setp.ne.s32 	%p6, %r2, 0;
	@%p6 bra 	$L__BB0_14;
	setp.ne.s32 	%p7, %r1, 0;
	@%p7 bra 	$L__BB0_13;
	ld.shared.f32 	%f8, [_ZZ6reducePfS_E5sdata];
	cvt.f64.f32 	%fd2, %f8;
	st.local.f64 	[%rd1], %fd2;
	mov.u64 	%rd11, $str$1;
	cvta.global.u64 	%rd12, %rd11;
	{ // callseq 1, 0
	.param .b64 param0;
	st.param.b64 	[param0], %rd12;
	.param .b64 param1;
	st.param.b64 	[param1], %rd6;
	.param .b32 retval0;
	call.uni (retval0), 
	vprintf, 
	(
	param0, 
	param1
	);
	ld.param.b32 	%r26, [retval0];
	} // callseq 1
$L__BB0_13:
	ld.shared.f32 	%f9, [_ZZ6reducePfS_E5sdata];
	div.rn.f32 	%f10, %f9, 0f43B30000;
	cvta.to.global.u64 	%rd14, %rd3;
	mul.wide.u32 	%rd15, %r1, 4;
	add.s64 	%rd16, %rd14, %rd15;
	st.global.f32 	[%rd16], %f10;
	bar.sync 	0;
$L__BB0_14:
	ret;

}


// ===== COMPILED SASS (sm_100) =====

	.target	sm_100

	.elftype	@"ET_EXEC"


//--------------------- .note.nv.tkinfo           --------------------------
	.section	.note.nv.tkinfo,"",@"SHT_NOTE"
	.sectionflags	@"SHF_NOTE_NV_TKINFO"
	.tkinfo
        /*0018*/ 	.word	0x00000002
        /*0030*/ 	.string	""
        /*0030*/ 	.string	"ptxas"
        /*0030*/ 	.string	"Cuda compilation tools, release 13.0, V13.0.88"
        /*0030*/ 	.string	"Build cuda_13.0.r13.0/compiler.36424714_0"
        /*0030*/ 	.string	"-arch sm_100 -m 64 "



//--------------------- .note.nv.cuinfo           --------------------------
	.section	.note.nv.cuinfo,"",@"SHT_NOTE"
	.sectionflags	@"SHF_NOTE_NV_CUINFO"
        /*0018*/ 	.short	0x0002
        /*001a*/ 	.short	0x0064
        /*001c*/ 	.short	0x0082
	.zero		2


//--------------------- .nv.info                  --------------------------
	.section	.nv.info,"",@"SHT_CUDA_INFO"
	.align	4


	//----- nvinfo : EIATTR_REGCOUNT
	.align		4
        /*0000*/ 	.byte	0x04, 0x2f
        /*0002*/ 	.short	(.L_3 - .L_2)
	.align		4
.L_2:
        /*0004*/ 	.word	index@(_Z6reducePfS_)
        /*0008*/ 	.word	0x0000001a


	//----- nvinfo : EIATTR_FRAME_SIZE
	.align		4
.L_3:
        /*000c*/ 	.byte	0x04, 0x11
        /*000e*/ 	.short	(.L_5 - .L_4)
	.align		4
.L_4:
        /*0010*/ 	.word	index@($__internal_0_$__cuda_sm3x_div_rn_noftz_f32_slowpath)
        /*0014*/ 	.word	0x00000008


	//----- nvinfo : EIATTR_FRAME_SIZE
	.align		4
.L_5:
        /*0018*/ 	.byte	0x04, 0x11
        /*001a*/ 	.short	(.L_7 - .L_6)
	.align		4
.L_6:
        /*001c*/ 	.word	index@(_Z6reducePfS_)
        /*0020*/ 	.word	0x00000008


	//----- nvinfo : EIATTR_MIN_STACK_SIZE
	.align		4
.L_7:
        /*0024*/ 	.byte	0x04, 0x12
        /*0026*/ 	.short	(.L_9 - .L_8)
	.align		4
.L_8:
        /*0028*/ 	.word	index@(_Z6reducePfS_)
        /*002c*/ 	.word	0x00000008
.L_9:


//--------------------- .nv.compat                --------------------------
	.section	.nv.compat,"",@"SHT_CUDA_COMPAT_INFO"
	.align	4
        /*0000*/ 	.byte	0x02, 0x09, 0x00, 0x00, 0x02, 0x02, 0x01, 0x00, 0x02, 0x05, 0x05, 0x00, 0x03, 0x07, 0x01, 0x01
        /*0010*/ 	.byte	0x02, 0x03, 0x00, 0x00, 0x02, 0x06, 0x01, 0x00, 0x04, 0x0b, 0x08, 0x00, 0x01, 0x00, 0x00, 0x00
        /*0020*/ 	.byte	0x00, 0x00, 0x00, 0x00


//--------------------- .nv.info._Z6reducePfS_    --------------------------
	.section	.nv.info._Z6reducePfS_,"",@"SHT_CUDA_INFO"
	.sectionflags	@""
	.align	4


	//----- nvinfo : EIATTR_CUDA_API_VERSION
	.align		4
        /*0000*/ 	.byte	0x04, 0x37
        /*0002*/ 	.short	(.L_11 - .L_10)
.L_10:
        /*0004*/ 	.word	0x00000082


	//----- nvinfo : EIATTR_KPARAM_INFO
	.align		4
.L_11:
        /*0008*/ 	.byte	0x04, 0x17
        /*000a*/ 	.short	(.L_13 - .L_12)
.L_12:
        /*000c*/ 	.word	0x00000000
        /*0010*/ 	.short	0x0001
        /*0012*/ 	.short	0x0008
        /*0014*/ 	.byte	0x00, 0xf5, 0x21, 0x00


	//----- nvinfo : EIATTR_KPARAM_INFO
	.align		4
.L_13:
        /*0018*/ 	.byte	0x04, 0x17
        /*001a*/ 	.short	(.L_15 - .L_14)
.L_14:
        /*001c*/ 	.word	0x00000000
        /*0020*/ 	.short	0x0000
        /*0022*/ 	.short	0x0000
        /*0024*/ 	.byte	0x00, 0xf5, 0x21, 0x00


	//----- nvinfo : EIATTR_SPARSE_MMA_MASK
	.align		4
.L_15:
        /*0028*/ 	.byte	0x03, 0x50
        /*002a*/ 	.short	0x0000


	//----- nvinfo : EIATTR_MAXREG_COUNT
	.align		4
        /*002c*/ 	.byte	0x03, 0x1b
        /*002e*/ 	.short	0x00ff


	//----- nvinfo : EIATTR_NUM_BARRIERS
	.align		4
        /*0030*/ 	.byte	0x02, 0x4c
        /*0032*/ 	.byte	0x01
	.zero		1


	//----- nvinfo : EIATTR_EXTERNS
	.align		4
        /*0034*/ 	.byte	0x04, 0x0f
        /*0036*/ 	.short	(.L_17 - .L_16)


	//   ....[0]....
	.align		4
.L_16:
        /*0038*/ 	.word	index@(vprintf)


	//----- nvinfo : EIATTR_MERCURY_ISA_VERSION
	.align		4
.L_17:
        /*003c*/ 	.byte	0x03, 0x5f
        /*003e*/ 	.short	0x0101


	//----- nvinfo : EIATTR_VRC_CTA_INIT_COUNT
	.align		4
        /*0040*/ 	.byte	0x02, 0x4a
	.zero		1
	.zero		1


	//----- nvinfo : EIATTR_SYSCALL_OFFSETS
	.align		4
        /*0044*/ 	.byte	0x04, 0x46
        /*0046*/ 	.short	(.L_19 - .L_18)


	//   ....[0]....
.L_18:
        /*0048*/ 	.word	0x000001a0


	//   ....[1]....
        /*004c*/ 	.word	0x000004d0


	//----- nvinfo : EIATTR_EXIT_INSTR_OFFSETS
	.align		4
.L_19:
        /*0050*/ 	.byte	0x04, 0x1c
        /*0052*/ 	.short	(.L_21 - .L_20)


	//   ....[0]....
.L_20:
        /*0054*/ 	.word	0x000003c0


	//   ....[1]....
        /*0058*/ 	.word	0x00000630


	//----- nvinfo : EIATTR_CRS_STACK_SIZE
	.align		4
.L_21:
        /*005c*/ 	.byte	0x04, 0x1e
        /*005e*/ 	.short	(.L_23 - .L_22)
.L_22:
        /*0060*/ 	.word	0x00000000


	//----- nvinfo : EIATTR_CBANK_PARAM_SIZE
	.align		4
.L_23:
        /*0064*/ 	.byte	0x03, 0x19
        /*0066*/ 	.short	0x0010


	//----- nvinfo : EIATTR_PARAM_CBANK
	.align		4
        /*0068*/ 	.byte	0x04, 0x0a
        /*006a*/ 	.short	(.L_25 - .L_24)
	.align		4
.L_24:
        /*006c*/ 	.word	index@(.nv.constant0._Z6reducePfS_)
        /*0070*/ 	.short	0x0380
        /*0072*/ 	.short	0x0010


	//----- nvinfo : EIATTR_SW_WAR
	.align		4
.L_25:
        /*0074*/ 	.byte	0x04, 0x36
        /*0076*/ 	.short	(.L_27 - .L_26)
.L_26:
        /*0078*/ 	.word	0x00000008
.L_27:


//--------------------- .nv.callgraph             --------------------------
	.section	.nv.callgraph,"",@"SHT_CUDA_CALLGRAPH"
	.align	4
	.sectionentsize	8
	.align		4
        /*0000*/ 	.word	0x00000000
	.align		4
        /*0004*/ 	.word	0xffffffff
	.align		4
        /*0008*/ 	.word	index@(_Z6reducePfS_)
	.align		4
        /*000c*/ 	.word	index@(vprintf)
	.align		4
        /*0010*/ 	.word	0x00000000
	.align		4
        /*0014*/ 	.word	0xfffffffe
	.align		4
        /*0018*/ 	.word	0x00000000
	.align		4
        /*001c*/ 	.word	0xfffffffd
	.align		4
        /*0020*/ 	.word	0x00000000
	.align		4
        /*0024*/ 	.word	0xfffffffc


//--------------------- .nv.constant4             --------------------------
	.section	.nv.constant4,"a",@progbits
	.align	8
	.align		8
.nv.constant4:
        /*0000*/ 	.dword	vprintf
	.align		8
        /*0008*/ 	.dword	$str
	.align		8
        /*0010*/ 	.dword	$str$1


//--------------------- .text._Z6reducePfS_       --------------------------
	.section	.text._Z6reducePfS_,"ax",@progbits
	.align	128
        .global         _Z6reducePfS_
        .type           _Z6reducePfS_,@function
        .size           _Z6reducePfS_,(.L_x_16 - _Z6reducePfS_)
        .other          _Z6reducePfS_,@"STO_CUDA_ENTRY STV_DEFAULT"
_Z6reducePfS_:
.text._Z6reducePfS_:
[----:B------:R-:W0:Y:S01]  /*0000*/  LDC R1, c[0x0][0x37c] ;  /* 0x0000df00ff017b82 */ /* 0x000e220000000800 */
[----:B------:R-:W1:Y:S01]  /*0010*/  S2R R22, SR_CTAID.X ;  /* 0x0000000000167919 */ /* 0x000e620000002500 */
[----:B------:R-:W2:Y:S06]  /*0020*/  LDCU UR4, c[0x0][0x2f8] ;  /* 0x00005f00ff0477ac */ /* 0x000eac0008000800 */
[----:B------:R-:W3:Y:S01]  /*0030*/  LDC.64 R16, c[0x0][0x380] ;  /* 0x0000e000ff107b82 */ /* 0x000ee20000000a00 */
[----:B0-----:R-:W-:Y:S01]  /*0040*/  VIADD R1, R1, 0xfffffff8 ;  /* 0xfffffff801017836 */ /* 0x001fe20000000000 */
[----:B------:R-:W0:Y:S01]  /*0050*/  S2R R19, SR_TID.X ;  /* 0x0000000000137919 */ /* 0x000e220000002100 */
[----:B------:R-:W4:Y:S01]  /*0060*/  LDCU UR5, c[0x0][0x2fc] ;  /* 0x00005f80ff0577ac */ /* 0x000f220008000800 */
[----:B------:R-:W0:Y:S01]  /*0070*/  LDCU UR6, c[0x0][0x370] ;  /* 0x00006e00ff0677ac */ /* 0x000e220008000800 */
[----:B------:R-:W0:Y:S01]  /*0080*/  LDCU.64 UR36, c[0x0][0x358] ;  /* 0x00006b00ff2477ac */ /* 0x000e220008000a00 */
[----:B--2---:R-:W-:-:S05]  /*0090*/  IADD3 R18, P1, PT, R1, UR4, RZ ;  /* 0x0000000401127c10 */ /* 0x004fca000ff3e0ff */
[----:B----4-:R-:W-:Y:S01]  /*00a0*/  IMAD.X R2, RZ, RZ, UR5, P1 ;  /* 0x00000005ff027e24 */ /* 0x010fe200088e06ff */
[----:B-1----:R-:W-:Y:S01]  /*00b0*/  ISETP.NE.AND P0, PT, R22, RZ, PT ;  /* 0x000000ff1600720c */ /* 0x002fe20003f05270 */
[----:B0-----:R-:W-:-:S04]  /*00c0*/  IMAD R3, R19, UR6, R22 ;  /* 0x0000000613037c24 */ /* 0x001fc8000f8e0216 */
[----:B---3--:R-:W-:-:S08]  /*00d0*/  IMAD.WIDE R16, R3, 0x4, R16 ;  /* 0x0000000403107825 */ /* 0x008fd000078e0210 */
[----:B------:R-:W-:Y:S05]  /*00e0*/  @P0 BRA `(.L_x_0) ;  /* 0x0000000000300947 */ /* 0x000fea0003800000 */
[----:B------:R-:W2:Y:S01]  /*00f0*/  LDG.E R0, desc[UR36][R16.64] ;  /* 0x0000002410007981 */ /* 0x000ea2000c1e1900 */
[----:B------:R-:W-:Y:S01]  /*0100*/  MOV R3, 0x0 ;  /* 0x0000000000037802 */ /* 0x000fe20000000f00 */
[----:B------:R-:W0:Y:S01]  /*0110*/  LDCU.64 UR4, c[0x4][0x8] ;  /* 0x01000100ff0477ac */ /* 0x000e220008000a00 */
[----:B------:R-:W-:Y:S02]  /*0120*/  IMAD.MOV.U32 R6, RZ, RZ, R18 ;  /* 0x000000ffff067224 */ /* 0x000fe400078e0012 */
[----:B------:R1:W3:Y:S01]  /*0130*/  LDC.64 R10, c[0x4][R3] ;  /* 0x01000000030a7b82 */ /* 0x0002e20000000a00 */
[----:B------:R-:W-:Y:S02]  /*0140*/  IMAD.MOV.U32 R7, RZ, RZ, R2 ;  /* 0x000000ffff077224 */ /* 0x000fe400078e0002 */
[----:B0-----:R-:W-:Y:S02]  /*0150*/  IMAD.U32 R4, RZ, RZ, UR4 ;  /* 0x00000004ff047e24 */ /* 0x001fe4000f8e00ff */
[----:B------:R-:W-:Y:S01]  /*0160*/  IMAD.U32 R5, RZ, RZ, UR5 ;  /* 0x00000005ff057e24 */ /* 0x000fe2000f8e00ff */
[----:B--2---:R-:W0:Y:S02]  /*0170*/  F2F.F64.F32 R8, R0 ;  /* 0x0000000000087310 */ /* 0x004e240000201800 */
[----:B0--3--:R1:W-:Y:S04]  /*0180*/  STL.64 [R1], R8 ;  /* 0x0000000801007387 */ /* 0x0093e80000100a00 */
[----:B------:R-:W-:-:S07]  /*0190*/  LEPC R20, `(.L_x_0) ;  /* 0x000000001014794e */ /* 0x000fce0000000000 */
[----:B-1----:R-:W-:Y:S05]  /*01a0*/  CALL.ABS.NOINC R10 ;  /* 0x000000000a007343 */ /* 0x002fea0003c00000 */
.L_x_0:
[----:B------:R-:W2:Y:S01]  /*01b0*/  LDG.E R16, desc[UR36][R16.64] ;  /* 0x0000002410107981 */ /* 0x000ea2000c1e1900 */
[----:B------:R-:W-:Y:S01]  /*01c0*/  MOV R0, 0x400 ;  /* 0x0000040000007802 */ /* 0x000fe20000000f00 */
[----:B------:R-:W-:Y:S05]  /*01d0*/  WARPSYNC.ALL ;  /* 0x0000000000007948 */ /* 0x000fea0003800000 */
[----:B------:R-:W0:Y:S02]  /*01e0*/  S2R R3, SR_CgaCtaId ;  /* 0x0000000000037919 */ /* 0x000e240000008800 */
[----:B0-----:R-:W-:-:S05]  /*01f0*/  LEA R0, R3, R0, 0x18 ;  /* 0x0000000003007211 */ /* 0x001fca00078ec0ff */
[----:B------:R-:W-:-:S05]  /*0200*/  IMAD R3, R19, 0x4, R0 ;  /* 0x0000000413037824 */ /* 0x000fca00078e0200 */
[----:B--2---:R0:W-:Y:S01]  /*0210*/  STS [R3], R16 ;  /* 0x0000001003007388 */ /* 0x0041e20000000800 */
[----:B------:R-:W1:Y:S01]  /*0220*/  LDCU UR6, c[0x0][0x360] ;  /* 0x00006c00ff0677ac */ /* 0x000e620008000800 */
[----:B------:R-:W-:Y:S01]  /*0230*/  BAR.SYNC.DEFER_BLOCKING 0x0 ;  /* 0x0000000000007b1d */ /* 0x000fe20000010000 */
[----:B-1----:R-:W-:-:S09]  /*0240*/  UISETP.GE.U32.AND UP0, UPT, UR6, 0x2, UPT ;  /* 0x000000020600788c */ /* 0x002fd2000bf06070 */
[----:B0-----:R-:W-:Y:S05]  /*0250*/  BRA.U !UP0, `(.L_x_1) ;  /* 0x0000000108547547 */ /* 0x001fea000b800000 */
[----:B------:R-:W-:-:S05]  /*0260*/  UMOV UR4, 0x1 ;  /* 0x0000000100047882 */ /* 0x000fca0000000000 */
.L_x_4:
[----:B------:R-:W-:Y:S01]  /*0270*/  USHF.L.U32 UR5, UR4, 0x1, URZ ;  /* 0x0000000104057899 */ /* 0x000fe200080006ff */
[----:B------:R-:W-:Y:S05]  /*0280*/  BSSY.RECONVERGENT B0, `(.L_x_2) ;  /* 0x000000e000007945 */ /* 0x000fea0003800200 */
[----:B0-----:R-:W-:-:S05]  /*0290*/  IMAD R5, R19, UR5, RZ ;  /* 0x0000000513057c24 */ /* 0x001fca000f8e02ff */
[----:B------:R-:W-:-:S13]  /*02a0*/  ISETP.GE.U32.AND P0, PT, R5, UR6, PT ;  /* 0x0000000605007c0c */ /* 0x000fda000bf06070 */
[----:B------:R-:W-:Y:S05]  /*02b0*/  @P0 BRA `(.L_x_3) ;  /* 0x0000000000280947 */ /* 0x000fea0003800000 */
[C---:B------:R-:W-:Y:S02]  /*02c0*/  VIADD R3, R5.reuse, UR4 ;  /* 0x0000000405037c36 */ /* 0x040fe40008000000 */
[----:B------:R-:W-:-:S03]  /*02d0*/  IMAD R5, R5, 0x4, R0 ;  /* 0x0000000405057824 */ /* 0x000fc600078e0200 */
[C---:B------:R-:W-:Y:S02]  /*02e0*/  ISETP.GE.U32.AND P0, PT, R3.reuse, UR6, PT ;  /* 0x0000000603007c0c */ /* 0x040fe4000bf06070 */
[----:B------:R-:W-:-:S11]  /*02f0*/  LEA R3, R3, R0, 0x2 ;  /* 0x0000000003037211 */ /* 0x000fd600078e10ff */
[----:B------:R-:W-:Y:S04]  /*0300*/  @!P0 LDS R4, [R3] ;  /* 0x0000000003048984 */ /* 0x000fe80000000800 */
[----:B------:R-:W-:Y:S04]  /*0310*/  @P0 STS [R3], RZ ;  /* 0x000000ff03000388 */ /* 0x000fe80000000800 */
[----:B------:R-:W0:Y:S01]  /*0320*/  LDS R7, [R5] ;  /* 0x0000000005077984 */ /* 0x000e220000000800 */
[----:B------:R-:W-:-:S04]  /*0330*/  @P0 IMAD.MOV.U32 R4, RZ, RZ, RZ ;  /* 0x000000ffff040224 */ /* 0x000fc800078e00ff */
[----:B0-----:R-:W-:-:S05]  /*0340*/  FADD R4, R7, R4 ;  /* 0x0000000407047221 */ /* 0x001fca0000000000 */
[----:B------:R0:W-:Y:S02]  /*0350*/  STS [R5], R4 ;  /* 0x0000000405007388 */ /* 0x0001e40000000800 */
.L_x_3:
[----:B------:R-:W-:Y:S05]  /*0360*/  BSYNC.RECONVERGENT B0 ;  /* 0x0000000000007941 */ /* 0x000fea0003800200 */
.L_x_2:
[----:B------:R-:W-:Y:S01]  /*0370*/  BAR.SYNC.DEFER_BLOCKING 0x0 ;  /* 0x0000000000007b1d */ /* 0x000fe20000010000 */
[----:B------:R-:W-:-:S05]  /*0380*/  UISETP.GE.U32.AND UP0, UPT, UR5, UR6, UPT ;  /* 0x000000060500728c */ /* 0x000fca000bf06070 */
[----:B------:R-:W-:-:S04]  /*0390*/  UMOV UR4, UR5 ;  /* 0x0000000500047c82 */ /* 0x000fc80008000000 */
[----:B------:R-:W-:Y:S05]  /*03a0*/  BRA.U !UP0, `(.L_x_4) ;  /* 0xfffffffd08b07547 */ /* 0x000fea000b83ffff */
.L_x_1:
[----:B------:R-:W-:-:S13]  /*03b0*/  ISETP.NE.AND P0, PT, R19, RZ, PT ;  /* 0x000000ff1300720c */ /* 0x000fda0003f05270 */
[----:B------:R-:W-:Y:S05]  /*03c0*/  @P0 EXIT ;  /* 0x000000000000094d */ /* 0x000fea0003800000 */
[----:B------:R-:W-:-:S13]  /*03d0*/  ISETP.NE.AND P0, PT, R22, RZ, PT ;  /* 0x000000ff1600720c */ /* 0x000fda0003f05270 */
[----:B------:R-:W-:Y:S05]  /*03e0*/  @P0 BRA `(.L_x_5) ;  /* 0x00000000003c0947 */ /* 0x000fea0003800000 */
[----:B------:R-:W1:Y:S01]  /*03f0*/  S2UR UR5, SR_CgaCtaId ;  /* 0x00000000000579c3 */ /* 0x000e620000008800 */
[----:B------:R-:W-:Y:S01]  /*0400*/  UMOV UR4, 0x400 ;  /* 0x0000040000047882 */ /* 0x000fe20000000000 */
[----:B------:R-:W-:Y:S01]  /*0410*/  MOV R3, 0x0 ;  /* 0x0000000000037802 */ /* 0x000fe20000000f00 */
[----:B------:R-:W-:Y:S02]  /*0420*/  IMAD.MOV.U32 R6, RZ, RZ, R18 ;  /* 0x000000ffff067224 */ /* 0x000fe400078e0012 */
[----:B------:R-:W-:-:S03]  /*0430*/  IMAD.MOV.U32 R7, RZ, RZ, R2 ;  /* 0x000000ffff077224 */ /* 0x000fc600078e0002 */
[----:B------:R2:W3:Y:S01]  /*0440*/  LDC.64 R10, c[0x4][R3] ;  /* 0x01000000030a7b82 */ /* 0x0004e20000000a00 */
[----:B-1----:R-:W-:-:S09]  /*0450*/  ULEA UR4, UR5, UR4, 0x18 ;  /* 0x0000000405047291 */ /* 0x002fd2000f8ec0ff */
[----:B------:R-:W1:Y:S02]  /*0460*/  LDS R0, [UR4] ;  /* 0x00000004ff007984 */ /* 0x000e640008000800 */
[----:B------:R-:W0:Y:S02]  /*0470*/  LDCU.64 UR4, c[0x4][0x10] ;  /* 0x01000200ff0477ac */ /* 0x000e240008000a00 */
[----:B0-----:R-:W-:Y:S02]  /*0480*/  IMAD.U32 R4, RZ, RZ, UR4 ;  /* 0x00000004ff047e24 */ /* 0x001fe4000f8e00ff */
[----:B------:R-:W-:Y:S01]  /*0490*/  IMAD.U32 R5, RZ, RZ, UR5 ;  /* 0x00000005ff057e24 */ /* 0x000fe2000f8e00ff */
[----:B-1----:R-:W0:Y:S02]  /*04a0*/  F2F.F64.F32 R8, R0 ;  /* 0x0000000000087310 */ /* 0x002e240000201800 */
[----:B0--3--:R2:W-:Y:S04]  /*04b0*/  STL.64 [R1], R8 ;  /* 0x0000000801007387 */ /* 0x0095e80000100a00 */
[----:B------:R-:W-:-:S07]  /*04c0*/  LEPC R20, `(.L_x_5) ;  /* 0x000000001014794e */ /* 0x000fce0000000000 */
[----:B--2---:R-:W-:Y:S05]  /*04d0*/  CALL.ABS.NOINC R10 ;  /* 0x000000000a007343 */ /* 0x004fea0003c00000 */
.L_x_5:
[----:B------:R-:W1:Y:S01]  /*04e0*/  S2UR UR5, SR_CgaCtaId ;  /* 0x00000000000579c3 */ /* 0x000e620000008800 */
[----:B------:R-:W-:Y:S01]  /*04f0*/  UMOV UR4, 0x400 ;  /* 0x0000040000047882 */ /* 0x000fe20000000000 */
[----:B------:R-:W-:Y:S02]  /*0500*/  HFMA2 R3, -RZ, RZ, 0.90185546875, 0.0004718303680419921875 ;  /* 0x3b370fbbff037431 */ /* 0x000fe400000001ff */
[----:B------:R-:W-:-:S04]  /*0510*/  IMAD.MOV.U32 R2, RZ, RZ, 0x43b30000 ;  /* 0x43b30000ff027424 */ /* 0x000fc800078e00ff */
[----:B------:R-:W-:-:S04]  /*0520*/  FFMA R2, R3, -R2, 1 ;  /* 0x3f80000003027423 */ /* 0x000fc80000000802 */
[----:B------:R-:W-:Y:S01]  /*0530*/  FFMA R3, R2, R3, 0.002793296007439494133 ;  /* 0x3b370fbb02037423 */ /* 0x000fe20000000003 */
[----:B-1----:R-:W-:-:S09]  /*0540*/  ULEA UR4, UR5, UR4, 0x18 ;  /* 0x0000000405047291 */ /* 0x002fd2000f8ec0ff */
[----:B------:R-:W1:Y:S02]  /*0550*/  LDS R0, [UR4] ;  /* 0x00000004ff007984 */ /* 0x000e640008000800 */
[----:B-1----:R-:W1:Y:S01]  /*0560*/  FCHK P0, R0, 358 ;  /* 0x43b3000000007902 */ /* 0x002e620000000000 */
[----:B------:R-:W-:-:S04]  /*0570*/  FFMA R2, R0, R3, RZ ;  /* 0x0000000300027223 */ /* 0x000fc800000000ff */
[----:B0-----:R-:W-:-:S04]  /*0580*/  FFMA R4, R2, -358, R0 ;  /* 0xc3b3000002047823 */ /* 0x001fc80000000000 */
[----:B------:R-:W-:Y:S01]  /*0590*/  FFMA R5, R3, R4, R2 ;  /* 0x0000000403057223 */ /* 0x000fe20000000002 */
[----:B-1----:R-:W-:Y:S06]  /*05a0*/  @!P0 BRA `(.L_x_6) ;  /* 0x00000000000c8947 */ /* 0x002fec0003800000 */
[----:B------:R-:W-:-:S07]  /*05b0*/  MOV R2, 0x5d0 ;  /* 0x000005d000027802 */ /* 0x000fce0000000f00 */
[----:B------:R-:W-:Y:S05]  /*05c0*/  CALL.REL.NOINC `($__internal_0_$__cuda_sm3x_div_rn_noftz_f32_slowpath) ;  /* 0x00000000001c7944 */ /* 0x000fea0003c00000 */
[----:B------:R-:W-:-:S07]  /*05d0*/  IMAD.MOV.U32 R5, RZ, RZ, R4 ;  /* 0x000000ffff057224 */ /* 0x000fce00078e0004 */
.L_x_6:
[----:B------:R-:W0:Y:S01]  /*05e0*/  LDC.64 R2, c[0x0][0x388] ;  /* 0x0000e200ff027b82 */ /* 0x000e220000000a00 */
[----:B------:R-:W-:Y:S05]  /*05f0*/  WARPSYNC.ALL ;  /* 0x0000000000007948 */ /* 0x000fea0003800000 */
[----:B0-----:R-:W-:-:S05]  /*0600*/  IMAD.WIDE.U32 R22, R22, 0x4, R2 ;  /* 0x0000000416167825 */ /* 0x001fca00078e0002 */
[----:B------:R-:W-:Y:S01]  /*0610*/  STG.E desc[UR36][R22.64], R5 ;  /* 0x0000000516007986 */ /* 0x000fe2000c101924 */
[----:B------:R-:W-:Y:S06]  /*0620*/  BAR.SYNC.DEFER_BLOCKING 0x0 ;  /* 0x0000000000007b1d */ /* 0x000fec0000010000 */
[----:B------:R-:W-:Y:S05]  /*0630*/  EXIT ;  /* 0x000000000000794d */ /* 0x000fea0003800000 */
        .weak           $__internal_0_$__cuda_sm3x_div_rn_noftz_f32_slowpath
        .type           $__internal_0_$__cuda_sm3x_div_rn_noftz_f32_slowpath,@function
        .size           $__internal_0_$__cuda_sm3x_div_rn_noftz_f32_slowpath,(.L_x_16 - $__internal_0_$__cuda_sm3x_div_rn_noftz_f32_slowpath)
$__internal_0_$__cuda_sm3x_div_rn_noftz_f32_slowpath:
[--C-:B------:R-:W-:Y:S01]  /*0640*/  SHF.R.U32.HI R3, RZ, 0x17, R0.reuse ;  /* 0x00000017ff037819 */ /* 0x100fe20000011600 */
[----:B------:R-:W-:-:S03]  /*0650*/  IMAD.MOV.U32 R4, RZ, RZ, R0 ;  /* 0x000000ffff047224 */ /* 0x000fc600078e0000 */
[----:B------:R-:W-:-:S05]  /*0660*/  LOP3.LUT R3, R3, 0xff, RZ, 0xc0, !PT ;  /* 0x000000ff03037812 */ /* 0x000fca00078ec0ff */
[----:B------:R-:W-:-:S05]  /*0670*/  VIADD R6, R3, 0xffffffff ;  /* 0xffffffff03067836 */ /* 0x000fca0000000000 */
[----:B------:R-:W-:-:S13]  /*0680*/  ISETP.GT.U32.OR P0, PT, R6, 0xfd, !PT ;  /* 0x000000fd0600780c */ /* 0x000fda0007f04470 */
[----:B------:R-:W-:Y:S01]  /*0690*/  @!P0 IMAD.MOV.U32 R5, RZ, RZ, RZ ;  /* 0x000000ffff058224 */ /* 0x000fe200078e00ff */
[----:B------:R-:W-:Y:S06]  /*06a0*/  @!P0 BRA `(.L_x_7) ;  /* 0x00000000003c8947 */ /* 0x000fec0003800000 */
[----:B------:R-:W-:-:S13]  /*06b0*/  FSETP.GTU.FTZ.AND P0, PT, |R0|, +INF , PT ;  /* 0x7f8000000000780b */ /* 0x000fda0003f1c200 */
[----:B------:R-:W-:Y:S05]  /*06c0*/  @P0 BRA `(.L_x_8) ;  /* 0x0000000400280947 */ /* 0x000fea0003800000 */
[----:B------:R-:W-:-:S04]  /*06d0*/  MOV R5, 0x43b30000 ;  /* 0x43b3000000057802 */ /* 0x000fc80000000f00 */
[----:B------:R-:W-:-:S13]  /*06e0*/  LOP3.LUT P0, RZ, R5, 0x7fffffff, R4, 0xc8, !PT ;  /* 0x7fffffff05ff7812 */ /* 0x000fda000780c804 */
[----:B------:R-:W-:Y:S05]  /*06f0*/  @!P0 BRA `(.L_x_9) ;  /* 0x0000000400148947 */ /* 0x000fea0003800000 */
[----:B------:R-:W-:-:S13]  /*0700*/  LOP3.LUT P0, RZ, R4, 0x7fffffff, RZ, 0xc0, !PT ;  /* 0x7fffffff04ff7812 */ /* 0x000fda000780c0ff */
[----:B------:R-:W-:Y:S05]  /*0710*/  @!P0 BRA `(.L_x_10) ;  /* 0x0000000400048947 */ /* 0x000fea0003800000 */
[----:B------:R-:W-:Y:S02]  /*0720*/  FSETP.NEU.FTZ.AND P0, PT, |R0|, +INF , PT ;  /* 0x7f8000000000780b */ /* 0x000fe40003f1d200 */
[----:B------:R-:W-:-:S04]  /*0730*/  LOP3.LUT P1, RZ, R5, 0x7fffffff, RZ, 0xc0, !PT ;  /* 0x7fffffff05ff7812 */ /* 0x000fc8000782c0ff */
[----:B------:R-:W-:-:S13]  /*0740*/  PLOP3.LUT P0, PT, P0, P1, PT, 0x2f, 0xf2 ;  /* 0x0000000000f2781c */ /* 0x000fda0000702577 */
[----:B------:R-:W-:Y:S05]  /*0750*/  @P0 BRA `(.L_x_11) ;  /* 0x0000000000e80947 */ /* 0x000fea0003800000 */
[----:B------:R-:W-:-:S13]  /*0760*/  ISETP.GE.AND P0, PT, R6, RZ, PT ;  /* 0x000000ff0600720c */ /* 0x000fda0003f06270 */
[----:B------:R-:W-:Y:S02]  /*0770*/  @P0 IMAD.MOV.U32 R5, RZ, RZ, RZ ;  /* 0x000000ffff050224 */ /* 0x000fe400078e00ff */
[----:B------:R-:W-:Y:S01]  /*0780*/  @!P0 FFMA R4, R0, 1.84467440737095516160e+19, RZ ;  /* 0x5f80000000048823 */ /* 0x000fe200000000ff */
[----:B------:R-:W-:-:S07]  /*0790*/  @!P0 IMAD.MOV.U32 R5, RZ, RZ, -0x40 ;  /* 0xffffffc0ff058424 */ /* 0x000fce00078e00ff */
.L_x_7:
[----:B------:R-:W-:Y:S01]  /*07a0*/  UMOV UR4, 0x43b30000 ;  /* 0x43b3000000047882 */ /* 0x000fe20000000000 */
[----:B------:R-:W-:Y:S01]  /*07b0*/  VIADD R3, R3, 0xffffff81 ;  /* 0xffffff8103037836 */ /* 0x000fe20000000000 */
[----:B------:R-:W-:-:S03]  /*07c0*/  UIADD3 UR4, UPT, UPT, UR4, -0x4000000, URZ ;  /* 0xfc00000004047890 */ /* 0x000fc6000fffe0ff */
[----:B------:R-:W-:Y:S01]  /*07d0*/  IMAD R0, R3, -0x800000, R4 ;  /* 0xff80000003007824 */ /* 0x000fe200078e0204 */
[----:B------:R-:W-:Y:S02]  /*07e0*/  IADD3 R5, PT, PT, R5, -0x8, R3 ;  /* 0xfffffff805057810 */ /* 0x000fe40007ffe003 */
[----:B------:R-:W-:-:S03]  /*07f0*/  FADD.FTZ R7, -RZ, -UR4 ;  /* 0x80000004ff077e21 */ /* 0x000fc60008010100 */
[----:B------:R-:W0:Y:S02]  /*0800*/  MUFU.RCP R6, UR4 ;  /* 0x0000000400067d08 */ /* 0x000e240008001000 */
[----:B0-----:R-:W-:-:S04]  /*0810*/  FFMA R9, R6, R7, 1 ;  /* 0x3f80000006097423 */ /* 0x001fc80000000007 */
[----:B------:R-:W-:-:S04]  /*0820*/  FFMA R9, R6, R9, R6 ;  /* 0x0000000906097223 */ /* 0x000fc80000000006 */
[----:B------:R-:W-:-:S04]  /*0830*/  FFMA R4, R0, R9, RZ ;  /* 0x0000000900047223 */ /* 0x000fc800000000ff */
[----:B------:R-:W-:-:S04]  /*0840*/  FFMA R6, R7, R4, R0 ;  /* 0x0000000407067223 */ /* 0x000fc80000000000 */
[----:B------:R-:W-:-:S04]  /*0850*/  FFMA R6, R9, R6, R4 ;  /* 0x0000000609067223 */ /* 0x000fc80000000004 */
[----:B------:R-:W-:-:S04]  /*0860*/  FFMA R7, R7, R6, R0 ;  /* 0x0000000607077223 */ /* 0x000fc80000000000 */
[----:B------:R-:W-:-:S05]  /*0870*/  FFMA R4, R9, R7, R6 ;  /* 0x0000000709047223 */ /* 0x000fca0000000006 */
[----:B------:R-:W-:-:S04]  /*0880*/  SHF.R.U32.HI R0, RZ, 0x17, R4 ;  /* 0x00000017ff007819 */ /* 0x000fc80000011604 */
[----:B------:R-:W-:-:S05]  /*0890*/  LOP3.LUT R0, R0, 0xff, RZ, 0xc0, !PT ;  /* 0x000000ff00007812 */ /* 0x000fca00078ec0ff */
[----:B------:R-:W-:-:S04]  /*08a0*/  IMAD.IADD R8, R0, 0x1, R5 ;  /* 0x0000000100087824 */ /* 0x000fc800078e0205 */
[----:B------:R-:W-:-:S05]  /*08b0*/  VIADD R0, R8, 0xffffffff ;  /* 0xffffffff08007836 */ /* 0x000fca0000000000 */
[----:B------:R-:W-:-:S13]  /*08c0*/  ISETP.GE.U32.AND P0, PT, R0, 0xfe, PT ;  /* 0x000000fe0000780c */ /* 0x000fda0003f06070 */
[----:B------:R-:W-:Y:S05]  /*08d0*/  @!P0 BRA `(.L_x_12) ;  /* 0x0000000000808947 */ /* 0x000fea0003800000 */
[----:B------:R-:W-:-:S13]  /*08e0*/  ISETP.GT.AND P0, PT, R8, 0xfe, PT ;  /* 0x000000fe0800780c */ /* 0x000fda0003f04270 */
[----:B------:R-:W-:Y:S05]  /*08f0*/  @P0 BRA `(.L_x_13) ;  /* 0x00000000006c0947 */ /* 0x000fea0003800000 */
[----:B------:R-:W-:-:S13]  /*0900*/  ISETP.GE.AND P0, PT, R8, 0x1, PT ;  /* 0x000000010800780c */ /* 0x000fda0003f06270 */
[----:B------:R-:W-:Y:S05]  /*0910*/  @P0 BRA `(.L_x_14) ;  /* 0x0000000000980947 */ /* 0x000fea0003800000 */
[----:B------:R-:W-:Y:S02]  /*0920*/  ISETP.GE.AND P0, PT, R8, -0x18, PT ;  /* 0xffffffe80800780c */ /* 0x000fe40003f06270 */
[----:B------:R-:W-:-:S11]  /*0930*/  LOP3.LUT R4, R4, 0x80000000, RZ, 0xc0, !PT ;  /* 0x8000000004047812 */ /* 0x000fd600078ec0ff */
[----:B------:R-:W-:Y:S05]  /*0940*/  @!P0 BRA `(.L_x_14) ;  /* 0x00000000008c8947 */ /* 0x000fea0003800000 */
[CC--:B------:R-:W-:Y:S01]  /*0950*/  FFMA.RZ R0, R9.reuse, R7.reuse, R6 ;  /* 0x0000000709007223 */ /* 0x0c0fe2000000c006 */
[----:B------:R-:W-:Y:S01]  /*0960*/  IMAD.MOV R5, RZ, RZ, -R8 ;  /* 0x000000ffff057224 */ /* 0x000fe200078e0a08 */
[C---:B------:R-:W-:Y:S02]  /*0970*/  ISETP.NE.AND P2, PT, R8.reuse, RZ, PT ;  /* 0x000000ff0800720c */ /* 0x040fe40003f45270 */
[----:B------:R-:W-:Y:S02]  /*0980*/  ISETP.NE.AND P1, PT, R8, RZ, PT ;  /* 0x000000ff0800720c */ /* 0x000fe40003f25270 */
[----:B------:R-:W-:Y:S01]  /*0990*/  LOP3.LUT R3, R0, 0x7fffff, RZ, 0xc0, !PT ;  /* 0x007fffff00037812 */ /* 0x000fe200078ec0ff */
[CCC-:B------:R-:W-:Y:S01]  /*09a0*/  FFMA.RP R0, R9.reuse, R7.reuse, R6.reuse ;  /* 0x0000000709007223 */ /* 0x1c0fe20000008006 */
[----:B------:R-:W-:Y:S01]  /*09b0*/  FFMA.RM R9, R9, R7, R6 ;  /* 0x0000000709097223 */ /* 0x000fe20000004006 */
[----:B------:R-:W-:Y:S02]  /*09c0*/  IADD3 R6, PT, PT, R8, 0x20, RZ ;  /* 0x0000002008067810 */ /* 0x000fe40007ffe0ff */
[----:B------:R-:W-:-:S02]  /*09d0*/  LOP3.LUT R3, R3, 0x800000, RZ, 0xfc, !PT ;  /* 0x0080000003037812 */ /* 0x000fc400078efcff */
[----:B------:R-:W-:Y:S02]  /*09e0*/  FSETP.NEU.FTZ.AND P0, PT, R0, R9, PT ;  /* 0x000000090000720b */ /* 0x000fe40003f1d000 */
[----:B------:R-:W-:Y:S02]  /*09f0*/  SHF.L.U32 R6, R3, R6, RZ ;  /* 0x0000000603067219 */ /* 0x000fe400000006ff */
[----:B------:R-:W-:Y:S02]  /*0a00*/  SEL R0, R5, RZ, P2 ;  /* 0x000000ff05007207 */ /* 0x000fe40001000000 */
[----:B------:R-:W-:Y:S02]  /*0a10*/  ISETP.NE.AND P1, PT, R6, RZ, P1 ;  /* 0x000000ff0600720c */ /* 0x000fe40000f25270 */
[----:B------:R-:W-:Y:S02]  /*0a20*/  SHF.R.U32.HI R0, RZ, R0, R3 ;  /* 0x00000000ff007219 */ /* 0x000fe40000011603 */
[----:B------:R-:W-:-:S02]  /*0a30*/  PLOP3.LUT P0, PT, P0, P1, PT, 0xf8, 0x8f ;  /* 0x00000000008f781c */ /* 0x000fc40000703f70 */
[----:B------:R-:W-:Y:S02]  /*0a40*/  SHF.R.U32.HI R6, RZ, 0x1, R0 ;  /* 0x00000001ff067819 */ /* 0x000fe40000011600 */
[----:B------:R-:W-:-:S04]  /*0a50*/  SEL R3, RZ, 0x1, !P0 ;  /* 0x00000001ff037807 */ /* 0x000fc80004000000 */
[----:B------:R-:W-:-:S04]  /*0a60*/  LOP3.LUT R3, R3, 0x1, R6, 0xf8, !PT ;  /* 0x0000000103037812 */ /* 0x000fc800078ef806 */
[----:B------:R-:W-:-:S05]  /*0a70*/  LOP3.LUT R3, R3, R0, RZ, 0xc0, !PT ;  /* 0x0000000003037212 */ /* 0x000fca00078ec0ff */
[----:B------:R-:W-:-:S05]  /*0a80*/  IMAD.IADD R3, R6, 0x1, R3 ;  /* 0x0000000106037824 */ /* 0x000fca00078e0203 */
[----:B------:R-:W-:Y:S01]  /*0a90*/  LOP3.LUT R4, R3, R4, RZ, 0xfc, !PT ;  /* 0x0000000403047212 */ /* 0x000fe200078efcff */
[----:B------:R-:W-:Y:S06]  /*0aa0*/  BRA `(.L_x_14) ;  /* 0x0000000000347947 */ /* 0x000fec0003800000 */
.L_x_13:
[----:B------:R-:W-:-:S04]  /*0ab0*/  LOP3.LUT R4, R4, 0x80000000, RZ, 0xc0, !PT ;  /* 0x8000000004047812 */ /* 0x000fc800078ec0ff */
[----:B------:R-:W-:Y:S01]  /*0ac0*/  LOP3.LUT R4, R4, 0x7f800000, RZ, 0xfc, !PT ;  /* 0x7f80000004047812 */ /* 0x000fe200078efcff */
[----:B------:R-:W-:Y:S06]  /*0ad0*/  BRA `(.L_x_14) ;  /* 0x0000000000287947 */ /* 0x000fec0003800000 */
.L_x_12:
[----:B------:R-:W-:Y:S01]  /*0ae0*/  IMAD R4, R5, 0x800000, R4 ;  /* 0x0080000005047824 */ /* 0x000fe200078e0204 */
[----:B------:R-:W-:Y:S06]  /*0af0*/  BRA `(.L_x_14) ;  /* 0x0000000000207947 */ /* 0x000fec0003800000 */
.L_x_11:
[----:B------:R-:W-:-:S04]  /*0b00*/  LOP3.LUT R4, R5, 0x80000000, R4, 0x48, !PT ;  /* 0x8000000005047812 */ /* 0x000fc800078e4804 */
[----:B------:R-:W-:Y:S01]  /*0b10*/  LOP3.LUT R4, R4, 0x7f800000, RZ, 0xfc, !PT ;  /* 0x7f80000004047812 */ /* 0x000fe200078efcff */
[----:B------:R-:W-:Y:S06]  /*0b20*/  BRA `(.L_x_14) ;  /* 0x0000000000147947 */ /* 0x000fec0003800000 */
.L_x_10:
[----:B------:R-:W-:Y:S01]  /*0b30*/  LOP3.LUT R4, R5, 0x80000000, R4, 0x48, !PT ;  /* 0x8000000005047812 */ /* 0x000fe200078e4804 */
[----:B------:R-:W-:Y:S06]  /*0b40*/  BRA `(.L_x_14) ;  /* 0x00000000000c7947 */ /* 0x000fec0003800000 */
.L_x_9:
[----:B------:R-:W0:Y:S01]  /*0b50*/  MUFU.RSQ R4, -QNAN ;  /* 0xffc0000000047908 */ /* 0x000e220000001400 */
[----:B------:R-:W-:Y:S05]  /*0b60*/  BRA `(.L_x_14) ;  /* 0x0000000000047947 */ /* 0x000fea0003800000 */
.L_x_8:
[----:B------:R-:W-:-:S07]  /*0b70*/  FADD.FTZ R4, R0, 358 ;  /* 0x43b3000000047421 */ /* 0x000fce0000010000 */
.L_x_14:
[----:B------:R-:W-:-:S04]  /*0b80*/  IMAD.MOV.U32 R3, RZ, RZ, 0x0 ;  /* 0x00000000ff037424 */ /* 0x000fc800078e00ff */
[----:B0-----:R-:W-:Y:S05]  /*0b90*/  RET.REL.NODEC R2 `(_Z6reducePfS_) ;  /* 0xfffffff402187950 */ /* 0x001fea0003c3ffff */
.L_x_15:
[----:B------:R-:W-:-:S00]  /*0ba0*/  BRA `(.L_x_15) ;  /* 0xfffffffc00fc7947 */ /* 0x000fc0000383ffff */
[----:B------:R-:W-:-:S00]  /*0bb0*/  NOP ;  /* 0x0000000000007918 */ /* 0x000fc00000000000 */
        /* <DEDUP_REMOVED lines=12> */
.L_x_16:


//--------------------- .nv.global.init           --------------------------
	.section	.nv.global.init,"aw",@progbits
.nv.global.init:
	.type		$str,@object
	.size		$str,($str$1 - $str)
$str:
        /*0000*/ 	.byte	0x64, 0x61, 0x74, 0x61, 0x20, 0x3d, 0x20, 0x25, 0x6c, 0x66, 0x0a, 0x00
	.type		$str$1,@object
	.size		$str$1,(.L_1 - $str$1)
$str$1:
        /*000c*/ 	.byte	0x72, 0x65, 0x64, 0x5f, 0x74, 0x6f, 0x74, 0x20, 0x3d, 0x20, 0x25, 0x6c, 0x66, 0x0a, 0x00
.L_1:


//--------------------- .nv.shared._Z6reducePfS_  --------------------------
	.section	.nv.shared._Z6reducePfS_,"aw",@nobits
	.sectionflags	@""
	.align	4
.nv.shared._Z6reducePfS_:
	.zero		2456


//--------------------- .nv.shared.reserved.0     --------------------------
	.section	.nv.shared.reserved.0,"aw",@nobits
	.weak		__nv_reservedSMEM_offset_0_alias
	.size		__nv_reservedSMEM_offset_0_alias, 0, 64
	.other		__nv_reservedSMEM_offset_0_alias,@"STO_CUDA_RESERVED_SHARED STV_DEFAULT"
__nv_reservedSMEM_offset_0_alias:
	.zero		0
	.zero		64


//--------------------- .nv.constant0._Z6reducePfS_ --------------------------
	.section	.nv.constant0._Z6reducePfS_,"a",@progbits
	.sectionflags	@""
	.align	4
.nv.constant0._Z6reducePfS_:
	.zero		912


//--------------------- SYMBOLS --------------------------

	.type		.nv.reservedSmem.offset0,@object
	.size		.nv.reservedSmem.offset0,0x4
	.type		.nv.reservedSmem.cap,@object
	.size		.nv.reservedSmem.cap,0x4
	.type		vprintf,@function
